//
// Generated by NVIDIA NVVM Compiler
//
// Compiler Build ID: CL-36424714
// Cuda compilation tools, release 13.0, V13.0.88
// Based on NVVM 20.0.0
//

.version 9.0
.target sm_100
.address_size 64

	// .globl	_Z8wmma_kerP6__halfS0_jj
// _ZZ8wmma_kerP6__halfS0_jjE5chunk has been demoted

.visible .entry _Z8wmma_kerP6__halfS0_jj(
	.param .u64 .ptr .align 1 _Z8wmma_kerP6__halfS0_jj_param_0,
	.param .u64 .ptr .align 1 _Z8wmma_kerP6__halfS0_jj_param_1,
	.param .u32 _Z8wmma_kerP6__halfS0_jj_param_2,
	.param .u32 _Z8wmma_kerP6__halfS0_jj_param_3
)
{
	.reg .b16 	%rs<34>;
	.reg .b32 	%r<109>;
	.reg .b32 	%f<2>;
	.reg .b64 	%rd<39>;
	// demoted variable
	.shared .align 2 .b8 _ZZ8wmma_kerP6__halfS0_jjE5chunk[1024];
	ld.param.u64 	%rd1, [_Z8wmma_kerP6__halfS0_jj_param_0];
	ld.param.u64 	%rd2, [_Z8wmma_kerP6__halfS0_jj_param_1];
	ld.param.u32 	%r1, [_Z8wmma_kerP6__halfS0_jj_param_2];
	ld.param.u32 	%r2, [_Z8wmma_kerP6__halfS0_jj_param_3];
	cvta.to.global.u64 	%rd3, %rd1;
	mov.u32 	%r3, %ctaid.y;
	mul.lo.s32 	%r4, %r3, %r1;
	shl.b32 	%r5, %r4, 4;
	mov.u32 	%r6, %ctaid.x;
	mul.lo.s32 	%r7, %r6, %r2;
	shl.b32 	%r8, %r7, 5;
	add.s32 	%r9, %r8, %r5;
	mul.wide.u32 	%rd4, %r9, 2;
	add.s64 	%rd5, %rd3, %rd4;
	mov.u32 	%r10, %tid.x;
	mul.lo.s32 	%r11, %r1, %r10;
	shl.b32 	%r12, %r2, 1;
	cvta.to.global.u64 	%rd6, %rd2;
	shl.b32 	%r13, %r11, 1;
	mov.u32 	%r14, _ZZ8wmma_kerP6__halfS0_jjE5chunk;
	add.s32 	%r15, %r14, %r13;
	mul.wide.u32 	%rd7, %r11, 2;
	add.s64 	%rd8, %rd5, %rd7;
	ld.global.u16 	%rs2, [%rd8];
	st.shared.u16 	[%r15], %rs2;
	add.s32 	%r16, %r12, %r11;
	shl.b32 	%r17, %r2, 2;
	add.s32 	%r18, %r15, %r17;
	mul.wide.u32 	%rd9, %r16, 2;
	add.s64 	%rd10, %rd5, %rd9;
	ld.global.u16 	%rs3, [%rd10];
	st.shared.u16 	[%r18], %rs3;
	add.s32 	%r19, %r17, %r11;
	shl.b32 	%r20, %r2, 3;
	add.s32 	%r21, %r15, %r20;
	mul.wide.u32 	%rd11, %r19, 2;
	add.s64 	%rd12, %rd5, %rd11;
	ld.global.u16 	%rs4, [%rd12];
	st.shared.u16 	[%r21], %rs4;
	add.s32 	%r22, %r19, %r12;
	add.s32 	%r23, %r21, %r17;
	mul.wide.u32 	%rd13, %r22, 2;
	add.s64 	%rd14, %rd5, %rd13;
	ld.global.u16 	%rs5, [%rd14];
	st.shared.u16 	[%r23], %rs5;
	add.s32 	%r24, %r20, %r11;
	shl.b32 	%r25, %r2, 4;
	add.s32 	%r26, %r15, %r25;
	mul.wide.u32 	%rd15, %r24, 2;
	add.s64 	%rd16, %rd5, %rd15;
	ld.global.u16 	%rs6, [%rd16];
	st.shared.u16 	[%r26], %rs6;
	add.s32 	%r27, %r24, %r12;
	add.s32 	%r28, %r26, %r17;
	mul.wide.u32 	%rd17, %r27, 2;
	add.s64 	%rd18, %rd5, %rd17;
	ld.global.u16 	%rs7, [%rd18];
	st.shared.u16 	[%r28], %rs7;
	add.s32 	%r29, %r17, %r24;
	add.s32 	%r30, %r26, %r20;
	mul.wide.u32 	%rd19, %r29, 2;
	add.s64 	%rd20, %rd5, %rd19;
	ld.global.u16 	%rs8, [%rd20];
	st.shared.u16 	[%r30], %rs8;
	add.s32 	%r31, %r29, %r12;
	add.s32 	%r32, %r30, %r17;
	mul.wide.u32 	%rd21, %r31, 2;
	add.s64 	%rd22, %rd5, %rd21;
	ld.global.u16 	%rs9, [%rd22];
	st.shared.u16 	[%r32], %rs9;
	add.s32 	%r33, %r25, %r11;
	shl.b32 	%r34, %r2, 5;
	add.s32 	%r35, %r15, %r34;
	mul.wide.u32 	%rd23, %r33, 2;
	add.s64 	%rd24, %rd5, %rd23;
	ld.global.u16 	%rs10, [%rd24];
	st.shared.u16 	[%r35], %rs10;
	add.s32 	%r36, %r33, %r12;
	add.s32 	%r37, %r35, %r17;
	mul.wide.u32 	%rd25, %r36, 2;
	add.s64 	%rd26, %rd5, %rd25;
	ld.global.u16 	%rs11, [%rd26];
	st.shared.u16 	[%r37], %rs11;
	add.s32 	%r38, %r17, %r33;
	add.s32 	%r39, %r35, %r20;
	mul.wide.u32 	%rd27, %r38, 2;
	add.s64 	%rd28, %rd5, %rd27;
	ld.global.u16 	%rs12, [%rd28];
	st.shared.u16 	[%r39], %rs12;
	add.s32 	%r40, %r38, %r12;
	add.s32 	%r41, %r39, %r17;
	mul.wide.u32 	%rd29, %r40, 2;
	add.s64 	%rd30, %rd5, %rd29;
	ld.global.u16 	%rs13, [%rd30];
	st.shared.u16 	[%r41], %rs13;
	add.s32 	%r42, %r20, %r33;
	add.s32 	%r43, %r35, %r25;
	mul.wide.u32 	%rd31, %r42, 2;
	add.s64 	%rd32, %rd5, %rd31;
	ld.global.u16 	%rs14, [%rd32];
	st.shared.u16 	[%r43], %rs14;
	add.s32 	%r44, %r42, %r12;
	add.s32 	%r45, %r43, %r17;
	mul.wide.u32 	%rd33, %r44, 2;
	add.s64 	%rd34, %rd5, %rd33;
	ld.global.u16 	%rs15, [%rd34];
	st.shared.u16 	[%r45], %rs15;
	add.s32 	%r46, %r17, %r42;
	add.s32 	%r47, %r43, %r20;
	mul.wide.u32 	%rd35, %r46, 2;
	add.s64 	%rd36, %rd5, %rd35;
	ld.global.u16 	%rs16, [%rd36];
	st.shared.u16 	[%r47], %rs16;
	add.s32 	%r48, %r46, %r12;
	add.s32 	%r49, %r47, %r17;
	mul.wide.u32 	%rd37, %r48, 2;
	add.s64 	%rd38, %rd5, %rd37;
	ld.global.u16 	%rs17, [%rd38];
	st.shared.u16 	[%r49], %rs17;
	mov.b32 	%r50, 16;
	wmma.load.a.sync.aligned.row.m16n16k16.global.f16 	{%r51, %r52, %r53, %r54, %r55, %r56, %r57, %r58}, [%rd6], %r50;
	mov.f32 	%f1, 0f00000000;
	// begin inline asm
	{  cvt.rn.f16.f32 %rs1, %f1;}

	// end inline asm
	add.s32 	%r59, %r14, %r34;
	mov.b32 	%r60, {%rs1, %rs1};
	wmma.load.b.sync.aligned.col.m16n16k16.shared.f16 	{%r61, %r62, %r63, %r64, %r65, %r66, %r67, %r68}, [%r14], %r2;
	wmma.load.b.sync.aligned.col.m16n16k16.shared.f16 	{%r69, %r70, %r71, %r72, %r73, %r74, %r75, %r76}, [%r59], %r2;
	wmma.mma.sync.aligned.row.col.m16n16k16.f16.f16 {%r77, %r78, %r79, %r80}, {%r51, %r52, %r53, %r54, %r55, %r56, %r57, %r58}, {%r61, %r62, %r63, %r64, %r65, %r66, %r67, %r68}, {%r60, %r60, %r60, %r60};
	wmma.mma.sync.aligned.row.col.m16n16k16.f16.f16 {%r81, %r82, %r83, %r84}, {%r51, %r52, %r53, %r54, %r55, %r56, %r57, %r58}, {%r69, %r70, %r71, %r72, %r73, %r74, %r75, %r76}, {%r60, %r60, %r60, %r60};
	wmma.store.d.sync.aligned.row.m16n16k16.shared.f16 	[%r14], {%r77, %r78, %r79, %r80}, %r2;
	wmma.store.d.sync.aligned.row.m16n16k16.shared.f16 	[%r59], {%r81, %r82, %r83, %r84}, %r2;
	wmma.load.b.sync.aligned.col.m16n16k16.shared.f16 	{%r85, %r86, %r87, %r88, %r89, %r90, %r91, %r92}, [%r14], %r2;
	wmma.load.b.sync.aligned.col.m16n16k16.shared.f16 	{%r93, %r94, %r95, %r96, %r97, %r98, %r99, %r100}, [%r59], %r2;
	wmma.mma.sync.aligned.row.col.m16n16k16.f16.f16 {%r101, %r102, %r103, %r104}, {%r51, %r52, %r53, %r54, %r55, %r56, %r57, %r58}, {%r85, %r86, %r87, %r88, %r89, %r90, %r91, %r92}, {%r60, %r60, %r60, %r60};
	wmma.mma.sync.aligned.row.col.m16n16k16.f16.f16 {%r105, %r106, %r107, %r108}, {%r51, %r52, %r53, %r54, %r55, %r56, %r57, %r58}, {%r93, %r94, %r95, %r96, %r97, %r98, %r99, %r100}, {%r60, %r60, %r60, %r60};
	wmma.store.d.sync.aligned.row.m16n16k16.shared.f16 	[%r14], {%r101, %r102, %r103, %r104}, %r2;
	wmma.store.d.sync.aligned.row.m16n16k16.shared.f16 	[%r59], {%r105, %r106, %r107, %r108}, %r2;
	ld.shared.u16 	%rs18, [%r15];
	st.global.u16 	[%rd8], %rs18;
	ld.shared.u16 	%rs19, [%r18];
	st.global.u16 	[%rd10], %rs19;
	ld.shared.u16 	%rs20, [%r21];
	st.global.u16 	[%rd12], %rs20;
	ld.shared.u16 	%rs21, [%r23];
	st.global.u16 	[%rd14], %rs21;
	ld.shared.u16 	%rs22, [%r26];
	st.global.u16 	[%rd16], %rs22;
	ld.shared.u16 	%rs23, [%r28];
	st.global.u16 	[%rd18], %rs23;
	ld.shared.u16 	%rs24, [%r30];
	st.global.u16 	[%rd20], %rs24;
	ld.shared.u16 	%rs25, [%r32];
	st.global.u16 	[%rd22], %rs25;
	ld.shared.u16 	%rs26, [%r35];
	st.global.u16 	[%rd24], %rs26;
	ld.shared.u16 	%rs27, [%r37];
	st.global.u16 	[%rd26], %rs27;
	ld.shared.u16 	%rs28, [%r39];
	st.global.u16 	[%rd28], %rs28;
	ld.shared.u16 	%rs29, [%r41];
	st.global.u16 	[%rd30], %rs29;
	ld.shared.u16 	%rs30, [%r43];
	st.global.u16 	[%rd32], %rs30;
	ld.shared.u16 	%rs31, [%r45];
	st.global.u16 	[%rd34], %rs31;
	ld.shared.u16 	%rs32, [%r47];
	st.global.u16 	[%rd36], %rs32;
	ld.shared.u16 	%rs33, [%r49];
	st.global.u16 	[%rd38], %rs33;
	ret;

}


// ===== COMPILED SASS (sm_100) =====

	.target	sm_100

	.elftype	@"ET_EXEC"


//--------------------- .note.nv.tkinfo           --------------------------
	.section	.note.nv.tkinfo,"",@"SHT_NOTE"
	.sectionflags	@"SHF_NOTE_NV_TKINFO"
	.tkinfo
        /*0018*/ 	.word	0x00000002
        /*0030*/ 	.string	""
        /*0030*/ 	.string	"ptxas"
        /*0030*/ 	.string	"Cuda compilation tools, release 13.0, V13.0.88"
        /*0030*/ 	.string	"Build cuda_13.0.r13.0/compiler.36424714_0"
        /*0030*/ 	.string	"-arch sm_100 -m 64 "



//--------------------- .note.nv.cuinfo           --------------------------
	.section	.note.nv.cuinfo,"",@"SHT_NOTE"
	.sectionflags	@"SHF_NOTE_NV_CUINFO"
        /*0018*/ 	.short	0x0002
        /*001a*/ 	.short	0x0064
        /*001c*/ 	.short	0x0082
	.zero		2


//--------------------- .nv.info                  --------------------------
	.section	.nv.info,"",@"SHT_CUDA_INFO"
	.align	4


	//----- nvinfo : EIATTR_REGCOUNT
	.align		4
        /*0000*/ 	.byte	0x04, 0x2f
        /*0002*/ 	.short	(.L_1 - .L_0)
	.align		4
.L_0:
        /*0004*/ 	.word	index@(_Z8wmma_kerP6__halfS0_jj)
        /*0008*/ 	.word	0x00000048


	//----- nvinfo : EIATTR_FRAME_SIZE
	.align		4
.L_1:
        /*000c*/ 	.byte	0x04, 0x11
        /*000e*/ 	.short	(.L_3 - .L_2)
	.align		4
.L_2:
        /*0010*/ 	.word	index@(_Z8wmma_kerP6__halfS0_jj)
        /*0014*/ 	.word	0x00000000


	//----- nvinfo : EIATTR_MIN_STACK_SIZE
	.align		4
.L_3:
        /*0018*/ 	.byte	0x04, 0x12
        /*001a*/ 	.short	(.L_5 - .L_4)
	.align		4
.L_4:
        /*001c*/ 	.word	index@(_Z8wmma_kerP6__halfS0_jj)
        /*0020*/ 	.word	0x00000000
.L_5:


//--------------------- .nv.compat                --------------------------
	.section	.nv.compat,"",@"SHT_CUDA_COMPAT_INFO"
	.align	4
        /*0000*/ 	.byte	0x02, 0x09, 0x00, 0x00, 0x02, 0x02, 0x01, 0x00, 0x02, 0x05, 0x05, 0x00, 0x03, 0x07, 0x01, 0x01
        /*0010*/ 	.byte	0x02, 0x03, 0x00, 0x00, 0x02, 0x06, 0x01, 0x00, 0x04, 0x0b, 0x08, 0x00, 0x09, 0x00, 0x00, 0x00
        /*0020*/ 	.byte	0x00, 0x00, 0x00, 0x00


//--------------------- .nv.info._Z8wmma_kerP6__halfS0_jj --------------------------
	.section	.nv.info._Z8wmma_kerP6__halfS0_jj,"",@"SHT_CUDA_INFO"
	.sectionflags	@""
	.align	4


	//----- nvinfo : EIATTR_CUDA_API_VERSION
	.align		4
        /*0000*/ 	.byte	0x04, 0x37
        /*0002*/ 	.short	(.L_7 - .L_6)
.L_6:
        /*0004*/ 	.word	0x00000082


	//----- nvinfo : EIATTR_KPARAM_INFO
	.align		4
.L_7:
        /*0008*/ 	.byte	0x04, 0x17
        /*000a*/ 	.short	(.L_9 - .L_8)
.L_8:
        /*000c*/ 	.word	0x00000000
        /*0010*/ 	.short	0x0003
        /*0012*/ 	.short	0x0014
        /*0014*/ 	.byte	0x00, 0xf0, 0x11, 0x00


	//----- nvinfo : EIATTR_KPARAM_INFO
	.align		4
.L_9:
        /*0018*/ 	.byte	0x04, 0x17
        /*001a*/ 	.short	(.L_11 - .L_10)
.L_10:
        /*001c*/ 	.word	0x00000000
        /*0020*/ 	.short	0x0002
        /*0022*/ 	.short	0x0010
        /*0024*/ 	.byte	0x00, 0xf0, 0x11, 0x00


	//----- nvinfo : EIATTR_KPARAM_INFO
	.align		4
.L_11:
        /*0028*/ 	.byte	0x04, 0x17
        /*002a*/ 	.short	(.L_13 - .L_12)
.L_12:
        /*002c*/ 	.word	0x00000000
        /*0030*/ 	.short	0x0001
        /*0032*/ 	.short	0x0008
        /*0034*/ 	.byte	0x00, 0xf5, 0x21, 0x00


	//----- nvinfo : EIATTR_KPARAM_INFO
	.align		4
.L_13:
        /*0038*/ 	.byte	0x04, 0x17
        /*003a*/ 	.short	(.L_15 - .L_14)
.L_14:
        /*003c*/ 	.word	0x00000000
        /*0040*/ 	.short	0x0000
        /*0042*/ 	.short	0x0000
        /*0044*/ 	.byte	0x00, 0xf5, 0x21, 0x00


	//----- nvinfo : EIATTR_SPARSE_MMA_MASK
	.align		4
.L_15:
        /*0048*/ 	.byte	0x03, 0x50
        /*004a*/ 	.short	0x0000


	//----- nvinfo : EIATTR_WMMA_USED
	.align		4
        /*004c*/ 	.byte	0x01, 0x2b
	.zero		2


	//----- nvinfo : EIATTR_MAXREG_COUNT
	.align		4
        /*0050*/ 	.byte	0x03, 0x1b
        /*0052*/ 	.short	0x00ff


	//----- nvinfo : EIATTR_MERCURY_ISA_VERSION
	.align		4
        /*0054*/ 	.byte	0x03, 0x5f
        /*0056*/ 	.short	0x0101


	//----- nvinfo : EIATTR_VRC_CTA_INIT_COUNT
	.align		4
        /*0058*/ 	.byte	0x02, 0x4a
	.zero		1
	.zero		1


	//----- nvinfo : EIATTR_EXIT_INSTR_OFFSETS
	.align		4
        /*005c*/ 	.byte	0x04, 0x1c
        /*005e*/ 	.short	(.L_17 - .L_16)


	//   ....[0]....
.L_16:
        /*0060*/ 	.word	0x00000ba0


	//----- nvinfo : EIATTR_CBANK_PARAM_SIZE
	.align		4
.L_17:
        /*0064*/ 	.byte	0x03, 0x19
        /*0066*/ 	.short	0x0018


	//----- nvinfo : EIATTR_PARAM_CBANK
	.align		4
        /*0068*/ 	.byte	0x04, 0x0a
        /*006a*/ 	.short	(.L_19 - .L_18)
	.align		4
.L_18:
        /*006c*/ 	.word	index@(.nv.constant0._Z8wmma_kerP6__halfS0_jj)
        /*0070*/ 	.short	0x0380
        /*0072*/ 	.short	0x0018


	//----- nvinfo : EIATTR_SW_WAR
	.align		4
.L_19:
        /*0074*/ 	.byte	0x04, 0x36
        /*0076*/ 	.short	(.L_21 - .L_20)
.L_20:
        /*0078*/ 	.word	0x00000008
.L_21:


//--------------------- .nv.callgraph             --------------------------
	.section	.nv.callgraph,"",@"SHT_CUDA_CALLGRAPH"
	.align	4
	.sectionentsize	8
	.align		4
        /*0000*/ 	.word	0x00000000
	.align		4
        /*0004*/ 	.word	0xffffffff
	.align		4
        /*0008*/ 	.word	0x00000000
	.align		4
        /*000c*/ 	.word	0xfffffffe
	.align		4
        /*0010*/ 	.word	0x00000000
	.align		4
        /*0014*/ 	.word	0xfffffffd
	.align		4
        /*0018*/ 	.word	0x00000000
	.align		4
        /*001c*/ 	.word	0xfffffffc


//--------------------- .text._Z8wmma_kerP6__halfS0_jj --------------------------
	.section	.text._Z8wmma_kerP6__halfS0_jj,"ax",@progbits
	.align	128
        .global         _Z8wmma_kerP6__halfS0_jj
        .type           _Z8wmma_kerP6__halfS0_jj,@function
        .size           _Z8wmma_kerP6__halfS0_jj,(.L_x_1 - _Z8wmma_kerP6__halfS0_jj)
        .other          _Z8wmma_kerP6__halfS0_jj,@"STO_CUDA_ENTRY STV_DEFAULT"
_Z8wmma_kerP6__halfS0_jj:
.text._Z8wmma_kerP6__halfS0_jj:
[----:B------:R-:W-:Y:S08]  /*0000*/  LDC R1, c[0x0][0x37c] ;  /* 0x0000df00ff017b82 */ /* 0x000ff00000000800 */
[----:B------:R-:W0:Y:S01]  /*0010*/  S2UR UR4, SR_CTAID.Y ;  /* 0x00000000000479c3 */ /* 0x000e220000002600 */
[----:B------:R-:W1:Y:S01]  /*0020*/  S2R R5, SR_TID.X ;  /* 0x0000000000057919 */ /* 0x000e620000002100 */
[----:B------:R-:W2:Y:S01]  /*0030*/  LDCU.64 UR6, c[0x0][0x388] ;  /* 0x00007100ff0677ac */ /* 0x000ea20008000a00 */
[----:B------:R-:W3:Y:S05]  /*0040*/  S2R R2, SR_LANEID ;  /* 0x0000000000027919 */ /* 0x000eea0000000000 */
[----:B------:R-:W0:Y:S08]  /*0050*/  LDC.64 R24, c[0x0][0x390] ;  /* 0x0000e400ff187b82 */ /* 0x000e300000000a00 */
[----:B------:R-:W4:Y:S08]  /*0060*/  S2UR UR5, SR_CTAID.X ;  /* 0x00000000000579c3 */ /* 0x000f300000002500 */
[----:B------:R-:W5:Y:S01]  /*0070*/  LDC.64 R28, c[0x0][0x380] ;  /* 0x0000e000ff1c7b82 */ /* 0x000f620000000a00 */
[----:B0-----:R-:W-:-:S02]  /*0080*/  IMAD R0, R24, UR4, RZ ;  /* 0x0000000418007c24 */ /* 0x001fc4000f8e02ff */
[----:B-1----:R-:W-:-:S04]  /*0090*/  IMAD R24, R5, R24, RZ ;  /* 0x0000001805187224 */ /* 0x002fc800078e02ff */
[C-C-:B------:R-:W-:Y:S01]  /*00a0*/  IMAD R54, R25.reuse, 0x8, R24.reuse ;  /* 0x0000000819367824 */ /* 0x140fe200078e0218 */
[CC--:B------:R-:W-:Y:S01]  /*00b0*/  LEA R65, R25.reuse, R24.reuse, 0x1 ;  /* 0x0000001819417211 */ /* 0x0c0fe200078e08ff */
[C---:B----4-:R-:W-:Y:S01]  /*00c0*/  IMAD R3, R25.reuse, UR5, RZ ;  /* 0x0000000519037c24 */ /* 0x050fe2000f8e02ff */
[----:B------:R-:W0:Y:S01]  /*00d0*/  LDCU.64 UR4, c[0x0][0x358] ;  /* 0x00006b00ff0477ac */ /* 0x000e220008000a00 */
[C---:B------:R-:W-:Y:S01]  /*00e0*/  LEA R62, R25.reuse, R24, 0x2 ;  /* 0x00000018193e7211 */ /* 0x040fe200078e10ff */
[C---:B------:R-:W-:Y:S01]  /*00f0*/  IMAD R42, R25.reuse, 0x10, R24 ;  /* 0x00000010192a7824 */ /* 0x040fe200078e0218 */
[C---:B------:R-:W-:Y:S01]  /*0100*/  LEA R46, R25.reuse, R54, 0x2 ;  /* 0x00000036192e7211 */ /* 0x040fe200078e10ff */
[----:B------:R-:W-:Y:S01]  /*0110*/  IMAD R53, R25, 0x2, R54 ;  /* 0x0000000219357824 */ /* 0x000fe200078e0236 */
[----:B------:R-:W-:Y:S01]  /*0120*/  LEA R3, R3, R0, 0x1 ;  /* 0x0000000003037211 */ /* 0x000fe200078e08ff */
[C-C-:B------:R-:W-:Y:S01]  /*0130*/  IMAD R38, R25.reuse, 0x4, R42.reuse ;  /* 0x0000000419267824 */ /* 0x140fe200078e022a */
[C---:B------:R-:W-:Y:S01]  /*0140*/  LEA R59, R25.reuse, R62, 0x1 ;  /* 0x0000003e193b7211 */ /* 0x040fe200078e08ff */
[C---:B------:R-:W-:Y:S01]  /*0150*/  IMAD R41, R25.reuse, 0x2, R42 ;  /* 0x0000000219297824 */ /* 0x040fe200078e022a */
[----:B------:R-:W-:Y:S01]  /*0160*/  LEA R34, R25, R42, 0x3 ;  /* 0x0000002a19227211 */ /* 0x000fe200078e18ff */
[----:B------:R-:W-:Y:S01]  /*0170*/  IMAD.SHL.U32 R3, R3, 0x10, RZ ;  /* 0x0000001003037824 */ /* 0x000fe200078e00ff */
[C---:B------:R-:W-:Y:S01]  /*0180*/  LEA R45, R25.reuse, R46, 0x1 ;  /* 0x0000002e192d7211 */ /* 0x040fe200078e08ff */
[C---:B------:R-:W-:Y:S01]  /*0190*/  IMAD R37, R25.reuse, 0x2, R38 ;  /* 0x0000000219257824 */ /* 0x040fe200078e0226 */
[-C--:B------:R-:W-:Y:S01]  /*01a0*/  LEA R30, R25, R34.reuse, 0x2 ;  /* 0x00000022191e7211 */ /* 0x080fe200078e10ff */
[----:B-----5:R-:W-:Y:S01]  /*01b0*/  IMAD.WIDE.U32 R28, R3, 0x2, R28 ;  /* 0x00000002031c7825 */ /* 0x020fe200078e001c */
[----:B------:R-:W-:-:S03]  /*01c0*/  LEA R33, R25, R34, 0x1 ;  /* 0x0000002219217211 */ /* 0x000fc600078e08ff */
[----:B------:R-:W-:-:S04]  /*01d0*/  IMAD.WIDE.U32 R66, R24, 0x2, R28 ;  /* 0x0000000218427825 */ /* 0x000fc800078e001c */
[--C-:B------:R-:W-:Y:S01]  /*01e0*/  IMAD.WIDE.U32 R64, R65, 0x2, R28.reuse ;  /* 0x0000000241407825 */ /* 0x100fe200078e001c */
[----:B0-----:R-:W4:Y:S03]  /*01f0*/  LDG.E.U16 R6, desc[UR4][R66.64] ;  /* 0x0000000442067981 */ /* 0x001f26000c1e1500 */
[--C-:B------:R-:W-:Y:S01]  /*0200*/  IMAD.WIDE.U32 R62, R62, 0x2, R28.reuse ;  /* 0x000000023e3e7825 */ /* 0x100fe200078e001c */
[----:B------:R-:W5:Y:S03]  /*0210*/  LDG.E.U16 R8, desc[UR4][R64.64] ;  /* 0x0000000440087981 */ /* 0x000f66000c1e1500 */
        /* <DEDUP_REMOVED lines=14> */
[----:B------:R-:W-:Y:S01]  /*0300*/  IMAD.WIDE.U32 R38, R38, 0x2, R28 ;  /* 0x0000000226267825 */ /* 0x000fe200078e001c */
[----:B------:R-:W5:Y:S03]  /*0310*/  LDG.E.U16 R20, desc[UR4][R40.64] ;  /* 0x0000000428147981 */ /* 0x000f66000c1e1500 */
[----:B------:R-:W-:Y:S01]  /*0320*/  IMAD R3, R25, 0x2, R30 ;  /* 0x0000000219037824 */ /* 0x000fe200078e021e */
[----:B------:R-:W5:Y:S01]  /*0330*/  LDG.E.U16 R57, desc[UR4][R38.64] ;  /* 0x0000000426397981 */ /* 0x000f62000c1e1500 */
[----:B------:R-:W-:-:S04]  /*0340*/  IMAD.WIDE.U32 R36, R37, 0x2, R28 ;  /* 0x0000000225247825 */ /* 0x000fc800078e001c */
[--C-:B------:R-:W-:Y:S01]  /*0350*/  IMAD.WIDE.U32 R34, R34, 0x2, R28.reuse ;  /* 0x0000000222227825 */ /* 0x100fe200078e001c */
[----:B------:R-:W5:Y:S03]  /*0360*/  LDG.E.U16 R26, desc[UR4][R36.64] ;  /* 0x00000004241a7981 */ /* 0x000f66000c1e1500 */
[--C-:B------:R-:W-:Y:S01]  /*0370*/  IMAD.WIDE.U32 R32, R33, 0x2, R28.reuse ;  /* 0x0000000221207825 */ /* 0x100fe200078e001c */
[----:B------:R-:W5:Y:S03]  /*0380*/  LDG.E.U16 R27, desc[UR4][R34.64] ;  /* 0x00000004221b7981 */ /* 0x000f66000c1e1500 */
[--C-:B------:R-:W-:Y:S01]  /*0390*/  IMAD.WIDE.U32 R30, R30, 0x2, R28.reuse ;  /* 0x000000021e1e7825 */ /* 0x100fe200078e001c */
[----:B------:R-:W5:Y:S03]  /*03a0*/  LDG.E.U16 R68, desc[UR4][R32.64] ;  /* 0x0000000420447981 */ /* 0x000f66000c1e1500 */
[----:B------:R-:W-:Y:S01]  /*03b0*/  IMAD.WIDE.U32 R28, R3, 0x2, R28 ;  /* 0x00000002031c7825 */ /* 0x000fe200078e001c */
[----:B------:R-:W5:Y:S04]  /*03c0*/  LDG.E.U16 R51, desc[UR4][R30.64] ;  /* 0x000000041e337981 */ /* 0x000f68000c1e1500 */
[----:B------:R-:W5:Y:S01]  /*03d0*/  LDG.E.U16 R61, desc[UR4][R28.64] ;  /* 0x000000041c3d7981 */ /* 0x000f62000c1e1500 */
[----:B---3--:R-:W-:-:S02]  /*03e0*/  LOP3.LUT R4, R2, 0x3, RZ, 0xc0, !PT ;  /* 0x0000000302047812 */ /* 0x008fc400078ec0ff */
[----:B------:R-:W-:Y:S02]  /*03f0*/  SHF.R.U32.HI R3, RZ, 0x2, R2 ;  /* 0x00000002ff037819 */ /* 0x000fe40000011602 */
[----:B------:R-:W-:-:S03]  /*0400*/  MOV R5, RZ ;  /* 0x000000ff00057202 */ /* 0x000fc60000000f00 */
[----:B------:R-:W-:-:S03]  /*0410*/  IMAD.WIDE.U32 R4, R3, 0x8, R4 ;  /* 0x0000000803047825 */ /* 0x000fc600078e0004 */
[----:B--2---:R-:W-:-:S04]  /*0420*/  LEA R2, P0, R4, UR6, 0x2 ;  /* 0x0000000604027c11 */ /* 0x004fc8000f8010ff */
[----:B------:R-:W-:-:S05]  /*0430*/  LEA.HI.X R3, R4, UR7, R5, 0x2, P0 ;  /* 0x0000000704037c11 */ /* 0x000fca00080f1405 */
[----:B------:R-:W2:Y:S04]  /*0440*/  LDG.E R16, desc[UR4][R2.64] ;  /* 0x0000000402107981 */ /* 0x000ea8000c1e1900 */
[----:B------:R-:W2:Y:S04]  /*0450*/  LDG.E R17, desc[UR4][R2.64+0x100] ;  /* 0x0001000402117981 */ /* 0x000ea8000c1e1900 */
[----:B------:R-:W2:Y:S04]  /*0460*/  LDG.E R18, desc[UR4][R2.64+0x10] ;  /* 0x0000100402127981 */ /* 0x000ea8000c1e1900 */
[----:B------:R0:W2:Y:S01]  /*0470*/  LDG.E R19, desc[UR4][R2.64+0x110] ;  /* 0x0001100402137981 */ /* 0x0000a2000c1e1900 */
[----:B------:R-:W1:Y:S01]  /*0480*/  S2R R12, SR_CgaCtaId ;  /* 0x00000000000c7919 */ /* 0x000e620000008800 */
[----:B------:R-:W3:Y:S01]  /*0490*/  S2R R9, SR_LANEID ;  /* 0x0000000000097919 */ /* 0x000ee20000000000 */
[----:B------:R-:W-:-:S02]  /*04a0*/  MOV R49, 0x400 ;  /* 0x0000040000317802 */ /* 0x000fc40000000f00 */
[----:B------:R-:W-:Y:S02]  /*04b0*/  SHF.R.U32.HI R56, RZ, 0x1, R25 ;  /* 0x00000001ff387819 */ /* 0x000fe40000011619 */
[----:B-1----:R-:W-:-:S04]  /*04c0*/  LEA R49, R12, R49, 0x18 ;  /* 0x000000310c317211 */ /* 0x002fc800078ec0ff */
[----:B------:R-:W-:Y:S02]  /*04d0*/  LEA R48, R24, R49, 0x1 ;  /* 0x0000003118307211 */ /* 0x000fe400078e08ff */
[--C-:B---3--:R-:W-:Y:S02]  /*04e0*/  SHF.R.U32.HI R4, RZ, 0x3, R9.reuse ;  /* 0x00000003ff047819 */ /* 0x108fe40000011609 */
[-C--:B------:R-:W-:Y:S02]  /*04f0*/  LEA R15, R25, R48.reuse, 0x2 ;  /* 0x00000030190f7211 */ /* 0x080fe400078e10ff */
[----:B------:R-:W-:Y:S02]  /*0500*/  LOP3.LUT R5, R9, 0x7, RZ, 0xc0, !PT ;  /* 0x0000000709057812 */ /* 0x000fe400078ec0ff */
[----:B------:R-:W-:Y:S01]  /*0510*/  SHF.R.U32.HI R10, RZ, 0x4, R9 ;  /* 0x00000004ff0a7819 */ /* 0x000fe20000011609 */
[C---:B------:R-:W-:Y:S01]  /*0520*/  IMAD R14, R25.reuse, 0x8, R48 ;  /* 0x00000008190e7824 */ /* 0x040fe200078e0230 */
[----:B------:R-:W-:-:S02]  /*0530*/  LEA R12, R25, R48, 0x4 ;  /* 0x00000030190c7211 */ /* 0x000fc400078e20ff */
[----:B------:R-:W-:Y:S02]  /*0540*/  SHF.R.U32.HI R11, RZ, 0x2, R9 ;  /* 0x00000002ff0b7819 */ /* 0x000fe40000011609 */
[----:B------:R-:W-:Y:S01]  /*0550*/  LOP3.LUT R50, R9, 0x3, RZ, 0xc0, !PT ;  /* 0x0000000309327812 */ /* 0x000fe200078ec0ff */
[----:B------:R-:W-:Y:S01]  /*0560*/  IMAD R5, R10, 0x8, R5 ;  /* 0x000000080a057824 */ /* 0x000fe200078e0205 */
[----:B------:R-:W-:Y:S01]  /*0570*/  SHF.L.U32 R4, R4, 0x3, RZ ;  /* 0x0000000304047819 */ /* 0x000fe200000006ff */
[C---:B------:R-:W-:Y:S01]  /*0580*/  IMAD R10, R25.reuse, 0x8, R12 ;  /* 0x00000008190a7824 */ /* 0x040fe200078e020c */
[----:B------:R-:W-:Y:S01]  /*0590*/  LEA R13, R25, R14, 0x2 ;  /* 0x0000000e190d7211 */ /* 0x000fe200078e10ff */
[----:B------:R-:W-:Y:S01]  /*05a0*/  IMAD R50, R11, R56, R50 ;  /* 0x000000380b327224 */ /* 0x000fe200078e0232 */
[----:B0-----:R-:W-:Y:S02]  /*05b0*/  LOP3.LUT R2, R4, 0x8, RZ, 0xe2, !PT ;  /* 0x0000000804027812 */ /* 0x001fe400078ee2ff */
[----:B------:R-:W-:-:S02]  /*05c0*/  LEA R11, R25, R12, 0x2 ;  /* 0x0000000c190b7211 */ /* 0x000fc400078e10ff */
[----:B------:R-:W-:Y:S01]  /*05d0*/  LEA R9, R25, R10, 0x2 ;  /* 0x0000000a19097211 */ /* 0x000fe200078e10ff */
[----:B------:R-:W-:Y:S01]  /*05e0*/  IMAD R24, R5, R25, R2 ;  /* 0x0000001905187224 */ /* 0x000fe200078e0202 */
[----:B----4-:R-:W-:Y:S04]  /*05f0*/  STS.U16 [R48], R6 ;  /* 0x0000000630007388 */ /* 0x010fe80000000400 */
[----:B-----5:R0:W-:Y:S04]  /*0600*/  STS.U16 [R15], R8 ;  /* 0x000000080f007388 */ /* 0x0201e80000000400 */
[----:B------:R1:W-:Y:S01]  /*0610*/  STS.U16 [R14], R7 ;  /* 0x000000070e007388 */ /* 0x0003e20000000400 */
[----:B0-----:R-:W-:-:S03]  /*0620*/  IMAD R8, R25, 0x20, R48 ;  /* 0x0000002019087824 */ /* 0x001fc600078e0230 */
[----:B------:R-:W-:Y:S01]  /*0630*/  STS.U16 [R13], R60 ;  /* 0x0000003c0d007388 */ /* 0x000fe20000000400 */
[C---:B------:R-:W-:Y:S01]  /*0640*/  IMAD R4, R25.reuse, 0x10, R8 ;  /* 0x0000001019047824 */ /* 0x040fe200078e0208 */
[CC--:B------:R-:W-:Y:S02]  /*0650*/  LEA R6, R25.reuse, R8.reuse, 0x3 ;  /* 0x0000000819067211 */ /* 0x0c0fe400078e18ff */
[----:B------:R-:W-:Y:S01]  /*0660*/  STS.U16 [R12], R69 ;  /* 0x000000450c007388 */ /* 0x000fe20000000400 */
[C---:B-1----:R-:W-:Y:S02]  /*0670*/  LEA R7, R25.reuse, R8, 0x2 ;  /* 0x0000000819077211 */ /* 0x042fe400078e10ff */
[C---:B------:R-:W-:Y:S01]  /*0680*/  LEA R2, R25.reuse, R4, 0x3 ;  /* 0x0000000419027211 */ /* 0x040fe200078e18ff */
[----:B------:R0:W-:Y:S01]  /*0690*/  STS.U16 [R11], R0 ;  /* 0x000000000b007388 */ /* 0x0001e20000000400 */
[C---:B------:R-:W-:Y:S01]  /*06a0*/  LEA R5, R25.reuse, R6, 0x2 ;  /* 0x0000000619057211 */ /* 0x040fe200078e10ff */
[----:B------:R-:W-:-:S02]  /*06b0*/  IMAD R3, R25, 0x4, R4 ;  /* 0x0000000419037824 */ /* 0x000fc400078e0204 */
[----:B------:R-:W-:Y:S04]  /*06c0*/  STS.U16 [R10], R23 ;  /* 0x000000170a007388 */ /* 0x000fe80000000400 */
[----:B------:R-:W-:Y:S01]  /*06d0*/  STS.U16 [R9], R22 ;  /* 0x0000001609007388 */ /* 0x000fe20000000400 */
[----:B0-----:R-:W-:-:S03]  /*06e0*/  LEA R0, R25, R2, 0x2 ;  /* 0x0000000219007211 */ /* 0x001fc600078e10ff */
[----:B------:R-:W-:Y:S01]  /*06f0*/  STS.U16 [R8], R21 ;  /* 0x0000001508007388 */ /* 0x000fe20000000400 */
[----:B------:R-:W-:Y:S01]  /*0700*/  IMAD R25, R25, 0x20, R49 ;  /* 0x0000002019197824 */ /* 0x000fe200078e0231 */
[C---:B------:R-:W-:Y:S02]  /*0710*/  LEA R60, R24.reuse, R49, 0x1 ;  /* 0x00000031183c7211 */ /* 0x040fe400078e08ff */
[----:B------:R-:W-:Y:S04]  /*0720*/  STS.U16 [R7], R20 ;  /* 0x0000001407007388 */ /* 0x000fe80000000400 */
[----:B------:R0:W-:Y:S04]  /*0730*/  STS.U16 [R6], R57 ;  /* 0x0000003906007388 */ /* 0x0001e80000000400 */
[----:B------:R-:W-:Y:S04]  /*0740*/  STS.U16 [R5], R26 ;  /* 0x0000001a05007388 */ /* 0x000fe80000000400 */
[----:B------:R-:W-:Y:S01]  /*0750*/  STS.U16 [R4], R27 ;  /* 0x0000001b04007388 */ /* 0x000fe20000000400 */
[----:B0-----:R-:W-:-:S03]  /*0760*/  LEA R57, R24, R25, 0x1 ;  /* 0x0000001918397211 */ /* 0x001fc600078e08ff */
[----:B------:R-:W-:Y:S04]  /*0770*/  STS.U16 [R3], R68 ;  /* 0x0000004403007388 */ /* 0x000fe80000000400 */
[----:B------:R0:W-:Y:S01]  /*0780*/  STS.U16 [R2], R51 ;  /* 0x0000003302007388 */ /* 0x0001e20000000400 */
[----:B------:R-:W-:-:S03]  /*0790*/  LEA R49, R50, R49, 0x2 ;  /* 0x0000003132317211 */ /* 0x000fc600078e10ff */
[----:B------:R-:W-:Y:S01]  /*07a0*/  STS.U16 [R0], R61 ;  /* 0x0000003d00007388 */ /* 0x000fe20000000400 */
[----:B------:R-:W-:-:S03]  /*07b0*/  IMAD.U32 R50, R50, 0x4, R25 ;  /* 0x0000000432327824 */ /* 0x000fc600078e0019 */
[----:B------:R-:W2:Y:S04]  /*07c0*/  LDSM.16.M88.4 R20, [R60] ;  /* 0x000000003c14783b */ /* 0x000ea80000000200 */
[----:B------:R-:W1:Y:S01]  /*07d0*/  LDSM.16.M88.4 R24, [R57] ;  /* 0x000000003918783b */ /* 0x000e620000000200 */
[C---:B0-----:R-:W-:Y:S02]  /*07e0*/  LEA R51, R56.reuse, R49, 0x5 ;  /* 0x0000003138337211 */ /* 0x041fe400078e28ff */
[----:B------:R-:W-:Y:S01]  /*07f0*/  LEA R56, R56, R50, 0x5 ;  /* 0x0000003238387211 */ /* 0x000fe200078e28ff */
[C---:B--2---:R-:W-:Y:S08]  /*0800*/  HMMA.16816.F16 R20, R16.reuse, R20, RZ ;  /* 0x000000141014723c */ /* 0x044ff000000008ff */
[C---:B------:R-:W-:Y:S08]  /*0810*/  HMMA.16816.F16 R22, R16.reuse, R22, RZ ;  /* 0x000000161016723c */ /* 0x040ff000000008ff */
[C---:B-1----:R-:W-:Y:S08]  /*0820*/  HMMA.16816.F16 R24, R16.reuse, R24, RZ ;  /* 0x000000181018723c */ /* 0x042ff000000008ff */
[C---:B------:R-:W-:Y:S01]  /*0830*/  HMMA.16816.F16 R26, R16.reuse, R26, RZ ;  /* 0x0000001a101a723c */ /* 0x040fe200000008ff */
[----:B------:R-:W-:Y:S04]  /*0840*/  STS [R49], R20 ;  /* 0x0000001431007388 */ /* 0x000fe80000000800 */
[----:B------:R-:W-:Y:S04]  /*0850*/  STS [R51], R21 ;  /* 0x0000001533007388 */ /* 0x000fe80000000800 */
[----:B------:R-:W-:Y:S04]  /*0860*/  STS [R49+0x10], R22 ;  /* 0x0000101631007388 */ /* 0x000fe80000000800 */
[----:B------:R-:W-:Y:S04]  /*0870*/  STS [R51+0x10], R23 ;  /* 0x0000101733007388 */ /* 0x000fe80000000800 */
[----:B------:R-:W-:Y:S04]  /*0880*/  STS [R50], R24 ;  /* 0x0000001832007388 */ /* 0x000fe80000000800 */
[----:B------:R-:W-:Y:S04]  /*0890*/  STS [R56], R25 ;  /* 0x0000001938007388 */ /* 0x000fe80000000800 */
[----:B------:R-:W-:Y:S04]  /*08a0*/  STS [R50+0x10], R26 ;  /* 0x0000101a32007388 */ /* 0x000fe80000000800 */
[----:B------:R-:W-:Y:S04]  /*08b0*/  STS [R56+0x10], R27 ;  /* 0x0000101b38007388 */ /* 0x000fe80000000800 */
[----:B------:R-:W0:Y:S04]  /*08c0*/  LDSM.16.M88.4 R20, [R60] ;  /* 0x000000003c14783b */ /* 0x000e280000000200 */
[----:B------:R-:W1:Y:S01]  /*08d0*/  LDSM.16.M88.4 R24, [R57] ;  /* 0x000000003918783b */ /* 0x000e620000000200 */
[C---:B0-----:R-:W-:Y:S08]  /*08e0*/  HMMA.16816.F16 R20, R16.reuse, R20, RZ ;  /* 0x000000141014723c */ /* 0x041ff000000008ff */
[C---:B------:R-:W-:Y:S08]  /*08f0*/  HMMA.16816.F16 R22, R16.reuse, R22, RZ ;  /* 0x000000161016723c */ /* 0x040ff000000008ff */
[C---:B-1----:R-:W-:Y:S08]  /*0900*/  HMMA.16816.F16 R24, R16.reuse, R24, RZ ;  /* 0x000000181018723c */ /* 0x042ff000000008ff */
[----:B------:R-:W-:Y:S01]  /*0910*/  HMMA.16816.F16 R26, R16, R26, RZ ;  /* 0x0000001a101a723c */ /* 0x000fe200000008ff */
        /* <DEDUP_REMOVED lines=8> */
[----:B------:R-:W0:Y:S04]  /*09a0*/  LDS.U16 R17, [R48] ;  /* 0x0000000030117984 */ /* 0x000e280000000400 */
[----:B------:R-:W1:Y:S04]  /*09b0*/  LDS.U16 R15, [R15] ;  /* 0x000000000f0f7984 */ /* 0x000e680000000400 */
[----:B------:R-:W2:Y:S04]  /*09c0*/  LDS.U16 R19, [R14] ;  /* 0x000000000e137984 */ /* 0x000ea80000000400 */
[----:B------:R-:W3:Y:S04]  /*09d0*/  LDS.U16 R13, [R13] ;  /* 0x000000000d0d7984 */ /* 0x000ee80000000400 */
[----:B------:R-:W4:Y:S04]  /*09e0*/  LDS.U16 R21, [R12] ;  /* 0x000000000c157984 */ /* 0x000f280000000400 */
[----:B------:R-:W5:Y:S04]  /*09f0*/  LDS.U16 R11, [R11] ;  /* 0x000000000b0b7984 */ /* 0x000f680000000400 */
        /* <DEDUP_REMOVED lines=10> */
[----:B0-----:R-:W-:Y:S04]  /*0aa0*/  STG.E.U16 desc[UR4][R66.64], R17 ;  /* 0x0000001142007986 */ /* 0x001fe8000c101504 */
[----:B-1----:R-:W-:Y:S04]  /*0ab0*/  STG.E.U16 desc[UR4][R64.64], R15 ;  /* 0x0000000f40007986 */ /* 0x002fe8000c101504 */
[----:B--2---:R-:W-:Y:S04]  /*0ac0*/  STG.E.U16 desc[UR4][R62.64], R19 ;  /* 0x000000133e007986 */ /* 0x004fe8000c101504 */
[----:B---3--:R-:W-:Y:S04]  /*0ad0*/  STG.E.U16 desc[UR4][R58.64], R13 ;  /* 0x0000000d3a007986 */ /* 0x008fe8000c101504 */
[----:B----4-:R-:W-:Y:S04]  /*0ae0*/  STG.E.U16 desc[UR4][R54.64], R21 ;  /* 0x0000001536007986 */ /* 0x010fe8000c101504 */
[----:B-----5:R-:W-:Y:S04]  /*0af0*/  STG.E.U16 desc[UR4][R52.64], R11 ;  /* 0x0000000b34007986 */ /* 0x020fe8000c101504 */
[----:B------:R-:W-:Y:S04]  /*0b00*/  STG.E.U16 desc[UR4][R46.64], R23 ;  /* 0x000000172e007986 */ /* 0x000fe8000c101504 */
        /* <DEDUP_REMOVED lines=8> */
[----:B------:R-:W-:Y:S01]  /*0b90*/  STG.E.U16 desc[UR4][R28.64], R57 ;  /* 0x000000391c007986 */ /* 0x000fe2000c101504 */
[----:B------:R-:W-:Y:S05]  /*0ba0*/  EXIT ;  /* 0x000000000000794d */ /* 0x000fea0003800000 */
.L_x_0:
[----:B------:R-:W-:-:S00]  /*0bb0*/  BRA `(.L_x_0) ;  /* 0xfffffffc00fc7947 */ /* 0x000fc0000383ffff */
[----:B------:R-:W-:-:S00]  /*0bc0*/  NOP ;  /* 0x0000000000007918 */ /* 0x000fc00000000000 */
        /* <DEDUP_REMOVED lines=11> */
.L_x_1:


//--------------------- .nv.shared._Z8wmma_kerP6__halfS0_jj --------------------------
	.section	.nv.shared._Z8wmma_kerP6__halfS0_jj,"aw",@nobits
	.sectionflags	@""
	.align	2
.nv.shared._Z8wmma_kerP6__halfS0_jj:
	.zero		2048


//--------------------- .nv.shared.reserved.0     --------------------------
	.section	.nv.shared.reserved.0,"aw",@nobits
	.weak		__nv_reservedSMEM_offset_0_alias
	.size		__nv_reservedSMEM_offset_0_alias, 0, 64
	.other		__nv_reservedSMEM_offset_0_alias,@"STO_CUDA_RESERVED_SHARED STV_DEFAULT"
__nv_reservedSMEM_offset_0_alias:
	.zero		0
	.zero		64


//--------------------- .nv.constant0._Z8wmma_kerP6__halfS0_jj --------------------------
	.section	.nv.constant0._Z8wmma_kerP6__halfS0_jj,"a",@progbits
	.sectionflags	@""
	.align	4
.nv.constant0._Z8wmma_kerP6__halfS0_jj:
	.zero		920


//--------------------- SYMBOLS --------------------------

	.type		.nv.reservedSmem.offset0,@object
	.size		.nv.reservedSmem.offset0,0x4
	.type		.nv.reservedSmem.cap,@object
	.size		.nv.reservedSmem.cap,0x4
